	.headerflags	@"EF_CUDA_TEXMODE_UNIFIED EF_CUDA_64BIT_ADDRESS EF_CUDA_SM80 EF_CUDA_VIRTUAL_SM(EF_CUDA_SM80)"
	.elftype	@"ET_EXEC"


//--------------------- .nv.info                  --------------------------
	.section	.nv.info,"",@"SHT_CUDA_INFO"
	.align	4


	//----- nvinfo : EIATTR_REGCOUNT
	.align		4
        /*0000*/ 	.byte	0x04, 0x2f
        /*0002*/ 	.short	(.L_1 - .L_0)
	.align		4
.L_0:
        /*0004*/ 	.word	index@(candidate1)
        /*0008*/ 	.word	0x00000035


	//----- nvinfo : EIATTR_MAX_STACK_SIZE
	.align		4
.L_1:
        /*000c*/ 	.byte	0x04, 0x23
        /*000e*/ 	.short	(.L_3 - .L_2)
	.align		4
.L_2:
        /*0010*/ 	.word	index@(candidate1)
        /*0014*/ 	.word	0x00000000


	//----- nvinfo : EIATTR_MIN_STACK_SIZE
	.align		4
.L_3:
        /*0018*/ 	.byte	0x04, 0x12
        /*001a*/ 	.short	(.L_5 - .L_4)
	.align		4
.L_4:
        /*001c*/ 	.word	index@(candidate1)
        /*0020*/ 	.word	0x00000000


	//----- nvinfo : EIATTR_FRAME_SIZE
	.align		4
.L_5:
        /*0024*/ 	.byte	0x04, 0x11
        /*0026*/ 	.short	(.L_7 - .L_6)
	.align		4
.L_6:
        /*0028*/ 	.word	index@(candidate1)
        /*002c*/ 	.word	0x00000000
.L_7:


//--------------------- .nv.info.candidate1       --------------------------
	.section	.nv.info.candidate1,"",@"SHT_CUDA_INFO"
	.align	4


	//----- nvinfo : EIATTR_CUDA_API_VERSION
	.align		4
        /*0000*/ 	.byte	0x04, 0x37
        /*0002*/ 	.short	(.L_9 - .L_8)
.L_8:
        /*0004*/ 	.word	0x00000075


	//----- nvinfo : EIATTR_SW2861232_WAR
	.align		4
.L_9:
        /*0008*/ 	.byte	0x01, 0x35
	.zero		2


	//----- nvinfo : EIATTR_PARAM_CBANK
	.align		4
        /*000c*/ 	.byte	0x04, 0x0a
        /*000e*/ 	.short	(.L_11 - .L_10)
	.align		4
.L_10:
        /*0010*/ 	.word	index@(.nv.constant0.candidate1)
        /*0014*/ 	.short	0x0160
        /*0016*/ 	.short	0x0018


	//----- nvinfo : EIATTR_CBANK_PARAM_SIZE
	.align		4
.L_11:
        /*0018*/ 	.byte	0x03, 0x19
        /*001a*/ 	.short	0x0018


	//----- nvinfo : EIATTR_KPARAM_INFO
	.align		4
        /*001c*/ 	.byte	0x04, 0x17
        /*001e*/ 	.short	(.L_13 - .L_12)
.L_12:
        /*0020*/ 	.word	0x00000000
        /*0024*/ 	.short	0x0002
        /*0026*/ 	.short	0x0010
        /*0028*/ 	.byte	0x00, 0xf0, 0x21, 0x00


	//----- nvinfo : EIATTR_KPARAM_INFO
	.align		4
.L_13:
        /*002c*/ 	.byte	0x04, 0x17
        /*002e*/ 	.short	(.L_15 - .L_14)
.L_14:
        /*0030*/ 	.word	0x00000000
        /*0034*/ 	.short	0x0001
        /*0036*/ 	.short	0x0008
        /*0038*/ 	.byte	0x00, 0xf0, 0x21, 0x00


	//----- nvinfo : EIATTR_KPARAM_INFO
	.align		4
.L_15:
        /*003c*/ 	.byte	0x04, 0x17
        /*003e*/ 	.short	(.L_17 - .L_16)
.L_16:
        /*0040*/ 	.word	0x00000000
        /*0044*/ 	.short	0x0000
        /*0046*/ 	.short	0x0000
        /*0048*/ 	.byte	0x00, 0xf0, 0x21, 0x00


	//----- nvinfo : EIATTR_MAXREG_COUNT
	.align		4
.L_17:
        /*004c*/ 	.byte	0x03, 0x1b
        /*004e*/ 	.short	0x00ff


	//----- nvinfo : EIATTR_EXIT_INSTR_OFFSETS
	.align		4
        /*0050*/ 	.byte	0x04, 0x1c
        /*0052*/ 	.short	(.L_19 - .L_18)


	//   ....[0]....
.L_18:
        /*0054*/ 	.word	0x00001cb0


	//----- nvinfo : EIATTR_MAX_THREADS
	.align		4
.L_19:
        /*0058*/ 	.byte	0x04, 0x05
        /*005a*/ 	.short	(.L_21 - .L_20)
.L_20:
        /*005c*/ 	.word	0x000000e0
        /*0060*/ 	.word	0x00000001
        /*0064*/ 	.word	0x00000001


	//----- nvinfo : EIATTR_CRS_STACK_SIZE
	.align		4
.L_21:
        /*0068*/ 	.byte	0x04, 0x1e
        /*006a*/ 	.short	(.L_23 - .L_22)
.L_22:
        /*006c*/ 	.word	0x00000000
.L_23:


//--------------------- .nv.rel.action            --------------------------
	.section	.nv.rel.action,"",@"SHT_CUDA_RELOCINFO"
	.align	8
	.sectionentsize	8
        /*0000*/ 	.byte	0x4b, 0x00, 0x00, 0x00, 0x00, 0x00, 0x00, 0x00, 0x00, 0x02, 0x02, 0x08, 0x10, 0x0a, 0x2f, 0x22
        /* <DEDUP_REMOVED lines=13> */


//--------------------- .nv.constant0.candidate1  --------------------------
	.section	.nv.constant0.candidate1,"a",@progbits
	.align	4
.nv.constant0.candidate1:
	.zero		376


//--------------------- .text.candidate1          --------------------------
	.section	.text.candidate1,"ax",@progbits
	.sectionflags	@"SHF_BARRIERS=1"
	.sectioninfo	@"SHI_REGISTERS=53"
	.align	128
        .global         candidate1
        .type           candidate1,@function
        .size           candidate1,(.L_x_8 - candidate1)
        .other          candidate1,@"STO_CUDA_ENTRY STV_DEFAULT"
candidate1:
.text.candidate1:
[----:B------:R-:W-:-:S02]  /*0000*/  MOV R1, c[0x0][0x28] ;  /* 0x00000a0000017a02 */ /* 0x000fc40000000f00 */
[----:B------:R-:W0:Y:S01]  /*0010*/  S2R R3, SR_TID.X ;  /* 0x0000000000037919 */ /* 0x000e220000002100 */
[----:B------:R-:W-:Y:S01]  /*0020*/  HFMA2.MMA R2, -RZ, RZ, 0, 0 ;  /* 0x00000000ff027435 */ /* 0x000fe200000001ff */
[----:B------:R-:W-:Y:S01]  /*0030*/  MOV R45, RZ ;  /* 0x000000ff002d7202 */ /* 0x000fe20000000f00 */
[----:B------:R-:W-:Y:S01]  /*0040*/  HFMA2.MMA R43, -RZ, RZ, 0, 0 ;  /* 0x00000000ff2b7435 */ /* 0x000fe200000001ff */
[----:B------:R-:W-:Y:S01]  /*0050*/  ULDC.64 UR4, c[0x0][0x118] ;  /* 0x0000460000047ab9 */ /* 0x000fe20000000a00 */
[----:B------:R-:W-:Y:S01]  /*0060*/  HFMA2.MMA R47, -RZ, RZ, 0, 0 ;  /* 0x00000000ff2f7435 */ /* 0x000fe200000001ff */
[C---:B0-----:R-:W-:Y:S01]  /*0070*/  IADD3 R14, R3.reuse, 0x3e, RZ ;  /* 0x0000003e030e7810 */ /* 0x041fe20007ffe0ff */
[C---:B------:R-:W-:Y:S01]  /*0080*/  IMAD.HI R4, R3.reuse, 0x1948b0fd, RZ ;  /* 0x1948b0fd03047827 */ /* 0x040fe200078e02ff */
[C---:B------:R-:W-:Y:S02]  /*0090*/  IADD3 R8, R3.reuse, 0x1c0, RZ ;  /* 0x000001c003087810 */ /* 0x040fe40007ffe0ff */
[----:B------:R-:W-:Y:S01]  /*00a0*/  IADD3 R15, R3, 0x2b, RZ ;  /* 0x0000002b030f7810 */ /* 0x000fe20007ffe0ff */
[----:B------:R-:W-:Y:S01]  /*00b0*/  IMAD.HI R19, R14, 0x1948b0fd, RZ ;  /* 0x1948b0fd0e137827 */ /* 0x000fe200078e02ff */
[----:B------:R-:W-:-:S02]  /*00c0*/  SHF.R.U32.HI R5, RZ, 0x1f, R4 ;  /* 0x0000001fff057819 */ /* 0x000fc40000011604 */
[C---:B------:R-:W-:Y:S01]  /*00d0*/  IADD3 R21, R3.reuse, 0x7, RZ ;  /* 0x0000000703157810 */ /* 0x040fe20007ffe0ff */
[C---:B------:R-:W-:Y:S01]  /*00e0*/  IMAD.HI R18, R3.reuse, 0x38e38e39, RZ ;  /* 0x38e38e3903127827 */ /* 0x040fe200078e02ff */
[----:B------:R-:W-:Y:S02]  /*00f0*/  SHF.R.U32.HI R0, RZ, 0x1f, R19 ;  /* 0x0000001fff007819 */ /* 0x000fe40000011613 */
[----:B------:R-:W-:Y:S01]  /*0100*/  LEA.HI.SX32 R4, R4, R5, 0x1d ;  /* 0x0000000504047211 */ /* 0x000fe200078feaff */
[----:B------:R-:W-:Y:S01]  /*0110*/  IMAD.HI R10, R8, 0x1948b0fd, RZ ;  /* 0x1948b0fd080a7827 */ /* 0x000fe200078e02ff */
[----:B------:R-:W-:Y:S02]  /*0120*/  IADD3 R5, R3, 0x8, RZ ;  /* 0x0000000803057810 */ /* 0x000fe40007ffe0ff */
[----:B------:R-:W-:Y:S01]  /*0130*/  LEA.HI.SX32 R19, R19, R0, 0x1d ;  /* 0x0000000013137211 */ /* 0x000fe200078feaff */
[----:B------:R-:W-:Y:S01]  /*0140*/  IMAD.HI R28, R15, 0x1948b0fd, RZ ;  /* 0x1948b0fd0f1c7827 */ /* 0x000fe200078e02ff */
[----:B------:R-:W-:-:S02]  /*0150*/  IADD3 R0, R3, 0xe0, RZ ;  /* 0x000000e003007810 */ /* 0x000fc40007ffe0ff */
[----:B------:R-:W-:Y:S01]  /*0160*/  SHF.R.U32.HI R7, RZ, 0x1f, R18 ;  /* 0x0000001fff077819 */ /* 0x000fe20000011612 */
[----:B------:R-:W-:Y:S01]  /*0170*/  IMAD.HI R22, R5, 0x38e38e39, RZ ;  /* 0x38e38e3905167827 */ /* 0x000fe200078e02ff */
[----:B------:R-:W-:Y:S02]  /*0180*/  SHF.R.U32.HI R11, RZ, 0x1f, R10 ;  /* 0x0000001fff0b7819 */ /* 0x000fe4000001160a */
[-C--:B------:R-:W-:Y:S01]  /*0190*/  LEA.HI.SX32 R24, R18, R7.reuse, 0x1f ;  /* 0x0000000712187211 */ /* 0x080fe200078ffaff */
[----:B------:R-:W-:Y:S01]  /*01a0*/  IMAD.HI R17, R0, 0x1948b0fd, RZ ;  /* 0x1948b0fd00117827 */ /* 0x000fe200078e02ff */
[----:B------:R-:W-:Y:S02]  /*01b0*/  LEA.HI.SX32 R18, R18, R7, 0x1c ;  /* 0x0000000712127211 */ /* 0x000fe400078fe2ff */
[----:B------:R-:W-:Y:S01]  /*01c0*/  SHF.R.U32.HI R7, RZ, 0x1f, R22 ;  /* 0x0000001fff077819 */ /* 0x000fe20000011616 */
[----:B------:R-:W-:Y:S01]  /*01d0*/  IMAD.HI R26, R21, 0x38e38e39, RZ ;  /* 0x38e38e39151a7827 */ /* 0x000fe200078e02ff */
[----:B------:R-:W-:-:S02]  /*01e0*/  SHF.R.U32.HI R6, RZ, 0x1f, R17 ;  /* 0x0000001fff067819 */ /* 0x000fc40000011611 */
[-C--:B------:R-:W-:Y:S01]  /*01f0*/  LEA.HI.SX32 R20, R22, R7.reuse, 0x1f ;  /* 0x0000000716147211 */ /* 0x080fe200078ffaff */
[----:B------:R-:W-:Y:S01]  /*0200*/  IMAD.HI R0, R0, 0x38e38e39, RZ ;  /* 0x38e38e3900007827 */ /* 0x000fe200078e02ff */
[----:B------:R-:W-:Y:S02]  /*0210*/  LEA.HI.SX32 R22, R22, R7, 0x1c ;  /* 0x0000000716167211 */ /* 0x000fe400078fe2ff */
[----:B------:R-:W-:Y:S01]  /*0220*/  LEA.HI.SX32 R17, R17, R6, 0x1d ;  /* 0x0000000611117211 */ /* 0x000fe200078feaff */
[----:B------:R-:W-:Y:S01]  /*0230*/  IMAD.HI R8, R8, 0x38e38e39, RZ ;  /* 0x38e38e3908087827 */ /* 0x000fe200078e02ff */
[----:B------:R-:W-:Y:S02]  /*0240*/  SHF.R.U32.HI R7, RZ, 0x1f, R28 ;  /* 0x0000001fff077819 */ /* 0x000fe4000001161c */
[----:B------:R-:W-:Y:S01]  /*0250*/  LEA.HI.SX32 R6, R10, R11, 0x1d ;  /* 0x0000000b0a067211 */ /* 0x000fe200078feaff */
[----:B------:R-:W-:Y:S01]  /*0260*/  IMAD R14, R19, -0x51, R14 ;  /* 0xffffffaf130e7824 */ /* 0x000fe200078e020e */
[----:B------:R-:W-:Y:S01]  /*0270*/  SHF.R.S32.HI R9, RZ, 0x1, R26 ;  /* 0x00000001ff097819 */ /* 0x000fe2000001141a */
[C---:B------:R-:W-:Y:S01]  /*0280*/  IMAD.HI R2, R3.reuse, -0x6db6db6d, R2 ;  /* 0x9249249303027827 */ /* 0x040fe200078e0202 */
[----:B------:R-:W-:-:S02]  /*0290*/  IADD3 R23, R3, 0x10, RZ ;  /* 0x0000001003177810 */ /* 0x000fc40007ffe0ff */
[----:B------:R-:W-:Y:S02]  /*02a0*/  IADD3 R10, R3, 0x2a0, RZ ;  /* 0x000002a0030a7810 */ /* 0x000fe40007ffe0ff */
[----:B------:R-:W-:Y:S01]  /*02b0*/  LEA.HI.SX32 R28, R28, R7, 0x1d ;  /* 0x000000071c1c7211 */ /* 0x000fe200078feaff */
[----:B------:R-:W-:Y:S01]  /*02c0*/  IMAD.HI R30, R23, 0x38e38e39, RZ ;  /* 0x38e38e39171e7827 */ /* 0x000fe200078e02ff */
[----:B------:R-:W-:Y:S02]  /*02d0*/  LEA.HI R26, R26, R9, RZ, 0x1 ;  /* 0x000000091a1a7211 */ /* 0x000fe400078f08ff */
[----:B------:R-:W-:Y:S01]  /*02e0*/  SHF.R.U32.HI R7, RZ, 0x1f, R0 ;  /* 0x0000001fff077819 */ /* 0x000fe20000011600 */
[----:B------:R-:W-:Y:S01]  /*02f0*/  IMAD.HI R10, R10, 0x38e38e39, RZ ;  /* 0x38e38e390a0a7827 */ /* 0x000fe200078e02ff */
[----:B------:R-:W-:Y:S02]  /*0300*/  IADD3 R25, R3, 0x18, RZ ;  /* 0x0000001803197810 */ /* 0x000fe40007ffe0ff */
[----:B------:R-:W-:Y:S01]  /*0310*/  SHF.R.U32.HI R9, RZ, 0x1f, R8 ;  /* 0x0000001fff097819 */ /* 0x000fe20000011608 */
[----:B------:R-:W-:Y:S01]  /*0320*/  IMAD R21, R26, -0x9, R21 ;  /* 0xfffffff71a157824 */ /* 0x000fe200078e0215 */
[----:B------:R-:W-:Y:S01]  /*0330*/  LEA.HI.SX32 R16, R0, R7, 0x1c ;  /* 0x0000000700107211 */ /* 0x000fe200078fe2ff */
[----:B------:R-:W-:Y:S01]  /*0340*/  IMAD.HI R32, R25, 0x38e38e39, RZ ;  /* 0x38e38e3919207827 */ /* 0x000fe200078e02ff */
[----:B------:R-:W-:-:S02]  /*0350*/  LEA.HI.SX32 R7, R8, R9, 0x1c ;  /* 0x0000000908077211 */ /* 0x000fc400078fe2ff */
[----:B------:R-:W-:Y:S01]  /*0360*/  SHF.R.U32.HI R11, RZ, 0x1f, R30 ;  /* 0x0000001fff0b7819 */ /* 0x000fe2000001161e */
[----:B------:R-:W-:Y:S01]  /*0370*/  IMAD R26, R20, -0x9, R5 ;  /* 0xfffffff7141a7824 */ /* 0x000fe200078e0205 */
[----:B------:R-:W-:Y:S01]  /*0380*/  IADD3 R29, R3, 0x20, RZ ;  /* 0x00000020031d7810 */ /* 0x000fe20007ffe0ff */
[----:B------:R-:W-:Y:S01]  /*0390*/  IMAD R15, R28, -0x51, R15 ;  /* 0xffffffaf1c0f7824 */ /* 0x000fe200078e020f */
[----:B------:R-:W-:Y:S01]  /*03a0*/  SHF.R.U32.HI R9, RZ, 0x1f, R10 ;  /* 0x0000001fff097819 */ /* 0x000fe2000001160a */
[----:B------:R-:W-:Y:S01]  /*03b0*/  IMAD R17, R17, 0x31, R26 ;  /* 0x0000003111117824 */ /* 0x000fe200078e021a */
[----:B------:R-:W-:Y:S01]  /*03c0*/  LEA.HI.SX32 R30, R30, R11, 0x1c ;  /* 0x0000000b1e1e7211 */ /* 0x000fe200078fe2ff */
[----:B------:R-:W-:Y:S01]  /*03d0*/  IMAD.HI R34, R29, 0x38e38e39, RZ ;  /* 0x38e38e391d227827 */ /* 0x000fe200078e02ff */
[----:B------:R-:W-:Y:S02]  /*03e0*/  LEA.HI.SX32 R8, R10, R9, 0x1c ;  /* 0x000000090a087211 */ /* 0x000fe400078fe2ff */
[----:B------:R-:W-:Y:S01]  /*03f0*/  SHF.R.U32.HI R11, RZ, 0x1f, R32 ;  /* 0x0000001fff0b7819 */ /* 0x000fe20000011620 */
[----:B------:R-:W-:Y:S01]  /*0400*/  IMAD R23, R30, -0x48, R23 ;  /* 0xffffffb81e177824 */ /* 0x000fe200078e0217 */
[----:B------:R-:W-:-:S02]  /*0410*/  IADD3 R10, R3, 0x460, RZ ;  /* 0x00000460030a7810 */ /* 0x000fc40007ffe0ff */
[C---:B------:R-:W-:Y:S02]  /*0420*/  IADD3 R0, R3.reuse, 0x380, RZ ;  /* 0x0000038003007810 */ /* 0x040fe40007ffe0ff */
[----:B------:R-:W-:Y:S01]  /*0430*/  LEA.HI.SX32 R32, R32, R11, 0x1c ;  /* 0x0000000b20207211 */ /* 0x000fe200078fe2ff */
[----:B------:R-:W-:Y:S01]  /*0440*/  IMAD.HI R10, R10, 0x38e38e39, RZ ;  /* 0x38e38e390a0a7827 */ /* 0x000fe200078e02ff */
[C---:B------:R-:W-:Y:S02]  /*0450*/  IADD3 R31, R3.reuse, 0x28, RZ ;  /* 0x00000028031f7810 */ /* 0x040fe40007ffe0ff */
[----:B------:R-:W-:Y:S01]  /*0460*/  SHF.R.U32.HI R11, RZ, 0x1f, R34 ;  /* 0x0000001fff0b7819 */ /* 0x000fe20000011622 */
[----:B------:R-:W-:Y:S01]  /*0470*/  IMAD.HI R0, R0, 0x38e38e39, RZ ;  /* 0x38e38e3900007827 */ /* 0x000fe200078e02ff */
[----:B------:R-:W-:Y:S02]  /*0480*/  IADD3 R33, R3, 0x30, RZ ;  /* 0x0000003003217810 */ /* 0x000fe40007ffe0ff */
[----:B------:R-:W-:Y:S01]  /*0490*/  LEA.HI.SX32 R34, R34, R11, 0x1c ;  /* 0x0000000b22227211 */ /* 0x000fe200078fe2ff */
[----:B------:R-:W-:Y:S01]  /*04a0*/  IMAD.HI R36, R31, 0x38e38e39, RZ ;  /* 0x38e38e391f247827 */ /* 0x000fe200078e02ff */
[----:B------:R-:W-:-:S02]  /*04b0*/  SHF.R.U32.HI R11, RZ, 0x1f, R10 ;  /* 0x0000001fff0b7819 */ /* 0x000fc4000001160a */
[----:B------:R-:W-:Y:S01]  /*04c0*/  SHF.R.U32.HI R9, RZ, 0x1f, R0 ;  /* 0x0000001fff097819 */ /* 0x000fe20000011600 */
[----:B------:R-:W-:Y:S01]  /*04d0*/  IMAD.HI R38, R33, 0x38e38e39, RZ ;  /* 0x38e38e3921267827 */ /* 0x000fe200078e02ff */
[----:B------:R-:W-:Y:S02]  /*04e0*/  LEA.HI.SX32 R10, R10, R11, 0x1c ;  /* 0x0000000b0a0a7211 */ /* 0x000fe400078fe2ff */
[----:B------:R-:W-:Y:S01]  /*04f0*/  SHF.R.U32.HI R13, RZ, 0x1f, R36 ;  /* 0x0000001fff0d7819 */ /* 0x000fe20000011624 */
[----:B------:R-:W-:Y:S01]  /*0500*/  IMAD R29, R34, -0x48, R29 ;  /* 0xffffffb8221d7824 */ /* 0x000fe200078e021d */
[----:B------:R-:W-:Y:S01]  /*0510*/  LEA.HI.SX32 R9, R0, R9, 0x1c ;  /* 0x0000000900097211 */ /* 0x000fe200078fe2ff */
[----:B------:R-:W-:Y:S01]  /*0520*/  IMAD R25, R32, -0x48, R25 ;  /* 0xffffffb820197824 */ /* 0x000fe200078e0219 */
[C---:B------:R-:W-:Y:S02]  /*0530*/  IADD3 R27, R3.reuse, 0x38, RZ ;  /* 0x00000038031b7810 */ /* 0x040fe40007ffe0ff */
[----:B------:R-:W-:-:S02]  /*0540*/  IADD3 R11, R3, 0x620, RZ ;  /* 0x00000620030b7810 */ /* 0x000fc40007ffe0ff */
[----:B------:R-:W-:Y:S01]  /*0550*/  IADD3 R0, R3, 0x540, RZ ;  /* 0x0000054003007810 */ /* 0x000fe20007ffe0ff */
[----:B------:R-:W-:Y:S01]  /*0560*/  IMAD.HI R40, R27, 0x38e38e39, RZ ;  /* 0x38e38e391b287827 */ /* 0x000fe200078e02ff */
[----:B------:R-:W-:Y:S02]  /*0570*/  LEA.HI.SX32 R36, R36, R13, 0x1c ;  /* 0x0000000d24247211 */ /* 0x000fe400078fe2ff */
[----:B------:R-:W-:Y:S01]  /*0580*/  SHF.R.U32.HI R13, RZ, 0x1f, R38 ;  /* 0x0000001fff0d7819 */ /* 0x000fe20000011626 */
[----:B------:R-:W-:Y:S01]  /*0590*/  IMAD.HI R12, R11, 0x38e38e39, RZ ;  /* 0x38e38e390b0c7827 */ /* 0x000fe200078e02ff */
[C---:B------:R-:W-:Y:S02]  /*05a0*/  IADD3 R35, R3.reuse, 0x40, RZ ;  /* 0x0000004003237810 */ /* 0x040fe40007ffe0ff */
[----:B------:R-:W-:Y:S01]  /*05b0*/  IADD3 R39, R3, 0x700, RZ ;  /* 0x0000070003277810 */ /* 0x000fe20007ffe0ff */
[----:B------:R-:W-:Y:S01]  /*05c0*/  IMAD.HI R0, R0, 0x38e38e39, RZ ;  /* 0x38e38e3900007827 */ /* 0x000fe200078e02ff */
[----:B------:R-:W-:-:S02]  /*05d0*/  LEA.HI.SX32 R38, R38, R13, 0x1c ;  /* 0x0000000d26267211 */ /* 0x000fc400078fe2ff */
[----:B------:R-:W-:Y:S01]  /*05e0*/  SHF.R.U32.HI R37, RZ, 0x1f, R40 ;  /* 0x0000001fff257819 */ /* 0x000fe20000011628 */
[----:B------:R-:W-:Y:S01]  /*05f0*/  IMAD.HI R42, R35, 0x38e38e39, RZ ;  /* 0x38e38e39232a7827 */ /* 0x000fe200078e02ff */
[----:B------:R-:W-:Y:S02]  /*0600*/  SHF.R.U32.HI R13, RZ, 0x1f, R12 ;  /* 0x0000001fff0d7819 */ /* 0x000fe4000001160c */
[----:B------:R-:W-:Y:S01]  /*0610*/  SHF.R.U32.HI R11, RZ, 0x1f, R0 ;  /* 0x0000001fff0b7819 */ /* 0x000fe20000011600 */
[----:B------:R-:W-:Y:S01]  /*0620*/  IMAD.HI R39, R39, 0x38e38e39, RZ ;  /* 0x38e38e3927277827 */ /* 0x000fe200078e02ff */
[----:B------:R-:W-:Y:S02]  /*0630*/  LEA.HI.SX32 R40, R40, R37, 0x1c ;  /* 0x0000002528287211 */ /* 0x000fe400078fe2ff */
[----:B------:R-:W-:Y:S01]  /*0640*/  LEA.HI.SX32 R12, R12, R13, 0x1c ;  /* 0x0000000d0c0c7211 */ /* 0x000fe200078fe2ff */
[----:B------:R-:W-:Y:S01]  /*0650*/  IMAD R33, R38, -0x48, R33 ;  /* 0xffffffb826217824 */ /* 0x000fe200078e0221 */
[----:B------:R-:W-:Y:S01]  /*0660*/  LEA.HI.SX32 R11, R0, R11, 0x1c ;  /* 0x0000000b000b7211 */ /* 0x000fe200078fe2ff */
[----:B------:R-:W-:Y:S01]  /*0670*/  IMAD R31, R36, -0x48, R31 ;  /* 0xffffffb8241f7824 */ /* 0x000fe200078e021f */
[----:B------:R-:W-:Y:S01]  /*0680*/  SHF.R.U32.HI R37, RZ, 0x1f, R42 ;  /* 0x0000001fff257819 */ /* 0x000fe2000001162a */
[----:B------:R-:W-:Y:S01]  /*0690*/  IMAD R27, R40, -0x48, R27 ;  /* 0xffffffb8281b7824 */ /* 0x000fe200078e021b */
[----:B------:R-:W-:-:S02]  /*06a0*/  IADD3 R13, R3, 0x8c0, RZ ;  /* 0x000008c0030d7810 */ /* 0x000fc40007ffe0ff */
[----:B------:R-:W-:Y:S02]  /*06b0*/  SHF.R.U32.HI R0, RZ, 0x1f, R39 ;  /* 0x0000001fff007819 */ /* 0x000fe40000011627 */
[----:B------:R-:W-:Y:S01]  /*06c0*/  LEA.HI.SX32 R42, R42, R37, 0x1c ;  /* 0x000000252a2a7211 */ /* 0x000fe200078fe2ff */
[----:B------:R-:W-:Y:S01]  /*06d0*/  IMAD.HI R37, R13, 0x38e38e39, RZ ;  /* 0x38e38e390d257827 */ /* 0x000fe200078e02ff */
[----:B------:R-:W-:Y:S02]  /*06e0*/  LEA.HI.SX32 R13, R39, R0, 0x1c ;  /* 0x00000000270d7211 */ /* 0x000fe400078fe2ff */
[----:B------:R-:W0:Y:S01]  /*06f0*/  S2R R0, SR_CTAID.X ;  /* 0x0000000000007919 */ /* 0x000e220000002500 */
[----:B------:R-:W-:Y:S01]  /*0700*/  SHF.R.U32.HI R39, RZ, 0x1f, R2 ;  /* 0x0000001fff277819 */ /* 0x000fe20000011602 */
[----:B------:R-:W-:Y:S01]  /*0710*/  IMAD R35, R42, -0x48, R35 ;  /* 0xffffffb82a237824 */ /* 0x000fe200078e0223 */
[----:B------:R-:W-:Y:S02]  /*0720*/  SHF.R.U32.HI R44, RZ, 0x1f, R37 ;  /* 0x0000001fff2c7819 */ /* 0x000fe40000011625 */
[----:B------:R-:W-:Y:S01]  /*0730*/  LEA.HI.SX32 R2, R2, R39, 0x1e ;  /* 0x0000002702027211 */ /* 0x000fe200078ff2ff */
[----:B------:R-:W-:Y:S01]  /*0740*/  IMAD R39, R22, -0x48, R5 ;  /* 0xffffffb816277824 */ /* 0x000fe200078e0205 */
[----:B------:R-:W-:Y:S01]  /*0750*/  LEA.HI.SX32 R19, R37, R44, 0x1c ;  /* 0x0000002c25137211 */ /* 0x000fe200078fe2ff */
[----:B------:R-:W-:Y:S01]  /*0760*/  IMAD R37, R24, -0x9, R3 ;  /* 0xfffffff718257824 */ /* 0x000fe200078e0203 */
[----:B------:R-:W-:-:S04]  /*0770*/  IADD3 R26, R26, -0x1, RZ ;  /* 0xffffffff1a1a7810 */ /* 0x000fc80007ffe0ff */
[----:B------:R-:W-:Y:S02]  /*0780*/  IADD3 R24, R37, -0x1, RZ ;  /* 0xffffffff25187810 */ /* 0x000fe40007ffe0ff */
[----:B------:R-:W-:Y:S02]  /*0790*/  ISETP.GT.U32.AND P1, PT, R26, 0x6, PT ;  /* 0x000000061a00780c */ /* 0x000fe40003f24070 */
[----:B------:R-:W-:Y:S01]  /*07a0*/  ISETP.GT.U32.AND P0, PT, R24, 0x6, PT ;  /* 0x000000061800780c */ /* 0x000fe20003f04070 */
[C---:B------:R-:W-:Y:S02]  /*07b0*/  IMAD R24, R4.reuse, 0x31, R37 ;  /* 0x0000003104187824 */ /* 0x040fe400078e0225 */
[--C-:B------:R-:W-:Y:S02]  /*07c0*/  IMAD R4, R4, -0x51, R3.reuse ;  /* 0xffffffaf04047824 */ /* 0x100fe400078e0203 */
[----:B------:R-:W-:Y:S01]  /*07d0*/  IMAD R37, R18, -0x48, R3 ;  /* 0xffffffb812257824 */ /* 0x000fe200078e0203 */
[----:B------:R-:W-:Y:S01]  /*07e0*/  IADD3 R24, R24, -0x8, RZ ;  /* 0xfffffff818187810 */ /* 0x000fe20007ffe0ff */
[----:B0-----:R-:W-:Y:S01]  /*07f0*/  IMAD R22, R0, 0x24000, R5 ;  /* 0x0002400000167824 */ /* 0x001fe200078e0205 */
[----:B------:R-:W-:Y:S01]  /*0800*/  IADD3 R28, R4, -0x9, RZ ;  /* 0xfffffff7041c7810 */ /* 0x000fe20007ffe0ff */
[----:B------:R-:W-:-:S02]  /*0810*/  IMAD R5, R0, 0x24000, R37 ;  /* 0x0002400000057824 */ /* 0x000fc400078e0225 */
[----:B------:R-:W-:Y:S01]  /*0820*/  IMAD.HI R20, R4, 0x38e38e39, RZ ;  /* 0x38e38e3904147827 */ /* 0x000fe200078e02ff */
[----:B------:R-:W-:-:S03]  /*0830*/  ISETP.GT.U32.OR P0, PT, R28, 0x3e, P0 ;  /* 0x0000003e1c00780c */ /* 0x000fc60000704470 */
[----:B------:R-:W-:Y:S02]  /*0840*/  IMAD R39, R0, 0x24000, R39 ;  /* 0x0002400000277824 */ /* 0x000fe400078e0227 */
[----:B------:R-:W-:Y:S01]  /*0850*/  IMAD R4, R19, 0x1200, R22 ;  /* 0x0000120013047824 */ /* 0x000fe200078e0216 */
[----:B------:R-:W-:Y:S01]  /*0860*/  SHF.R.S32.HI R19, RZ, 0x1, R20 ;  /* 0x00000001ff137819 */ /* 0x000fe20000011414 */
[----:B------:R-:W-:Y:S02]  /*0870*/  IMAD R5, R18, 0x1200, R5 ;  /* 0x0000120012057824 */ /* 0x000fe400078e0205 */
[----:B------:R-:W-:Y:S01]  /*0880*/  IMAD R18, R6, 0x31, R21 ;  /* 0x0000003106127824 */ /* 0x000fe200078e0215 */
[----:B------:R-:W-:Y:S01]  /*0890*/  LEA.HI R19, R20, R19, RZ, 0x1 ;  /* 0x0000001314137211 */ /* 0x000fe200078f08ff */
[----:B------:R-:W-:Y:S01]  /*08a0*/  IMAD R6, R16, 0x1200, R39 ;  /* 0x0000120010067824 */ /* 0x000fe200078e0227 */
[----:B------:R-:W-:Y:S01]  /*08b0*/  IADD3 R21, R21, -0x1, RZ ;  /* 0xffffffff15157810 */ /* 0x000fe20007ffe0ff */
[----:B------:R-:W-:Y:S01]  /*08c0*/  IMAD R16, R0, 0x24000, R29 ;  /* 0x0002400000107824 */ /* 0x000fe200078e021d */
[----:B------:R-:W-:Y:S01]  /*08d0*/  IADD3 R18, R18, -0x8, RZ ;  /* 0xfffffff812127810 */ /* 0x000fe20007ffe0ff */
[----:B------:R-:W-:Y:S01]  /*08e0*/  IMAD R20, R0, 0x24000, R23 ;  /* 0x0002400000147824 */ /* 0x000fe200078e0217 */
[----:B------:R-:W-:Y:S01]  /*08f0*/  ISETP.GT.U32.AND P2, PT, R21, 0x6, PT ;  /* 0x000000061500780c */ /* 0x000fe20003f44070 */
[----:B------:R-:W-:Y:S01]  /*0900*/  IMAD R9, R9, 0x1200, R16 ;  /* 0x0000120009097824 */ /* 0x000fe200078e0210 */
[----:B------:R-:W-:Y:S01]  /*0910*/  MOV R29, RZ ;  /* 0x000000ff001d7202 */ /* 0x000fe20000000f00 */
[----:B------:R-:W-:Y:S01]  /*0920*/  IMAD.HI R16, R14, 0x38e38e39, RZ ;  /* 0x38e38e390e107827 */ /* 0x000fe200078e02ff */
[----:B------:R-:W-:-:S03]  /*0930*/  MOV R39, RZ ;  /* 0x000000ff00277202 */ /* 0x000fc60000000f00 */
[C---:B------:R-:W-:Y:S01]  /*0940*/  IMAD.HI R22, R15.reuse, 0x38e38e39, RZ ;  /* 0x38e38e390f167827 */ /* 0x040fe200078e02ff */
[----:B------:R-:W-:Y:S02]  /*0950*/  SHF.R.S32.HI R21, RZ, 0x1, R16 ;  /* 0x00000001ff157819 */ /* 0x000fe40000011410 */
[----:B------:R-:W-:Y:S01]  /*0960*/  IADD3 R15, R15, -0x9, RZ ;  /* 0xfffffff70f0f7810 */ /* 0x000fe20007ffe0ff */
[----:B------:R-:W-:Y:S01]  /*0970*/  IMAD R7, R7, 0x1200, R20 ;  /* 0x0000120007077824 */ /* 0x000fe200078e0214 */
[----:B------:R-:W-:Y:S01]  /*0980*/  SHF.R.S32.HI R23, RZ, 0x1, R22 ;  /* 0x00000001ff177819 */ /* 0x000fe20000011416 */
[----:B------:R-:W-:Y:S01]  /*0990*/  IMAD R20, R0, 0x24000, R33 ;  /* 0x0002400000147824 */ /* 0x000fe200078e0221 */
[----:B------:R-:W-:Y:S01]  /*09a0*/  LEA.HI R21, R16, R21, RZ, 0x1 ;  /* 0x0000001510157211 */ /* 0x000fe200078f08ff */
[----:B------:R-:W-:Y:S01]  /*09b0*/  IMAD R25, R0, 0x24000, R25 ;  /* 0x0002400000197824 */ /* 0x000fe200078e0219 */
[----:B------:R-:W-:Y:S01]  /*09c0*/  LEA.HI R23, R22, R23, RZ, 0x1 ;  /* 0x0000001716177211 */ /* 0x000fe200078f08ff */
[----:B------:R-:W-:Y:S01]  /*09d0*/  IMAD R11, R11, 0x1200, R20 ;  /* 0x000012000b0b7824 */ /* 0x000fe200078e0214 */
[----:B------:R-:W-:Y:S01]  /*09e0*/  IADD3 R16, R14, -0x9, RZ ;  /* 0xfffffff70e107810 */ /* 0x000fe20007ffe0ff */
[----:B------:R-:W-:Y:S01]  /*09f0*/  IMAD R20, R0, 0x24000, R35 ;  /* 0x0002400000147824 */ /* 0x000fe200078e0223 */
[----:B------:R-:W-:Y:S01]  /*0a00*/  HFMA2.MMA R35, -RZ, RZ, 0, 0 ;  /* 0x00000000ff237435 */ /* 0x000fe200000001ff */
[----:B------:R-:W-:Y:S01]  /*0a10*/  IMAD R14, R19, 0x7, R24 ;  /* 0x00000007130e7824 */ /* 0x000fe200078e0218 */
[----:B------:R-:W-:Y:S01]  /*0a20*/  ISETP.GT.U32.OR P1, PT, R16, 0x3e, P1 ;  /* 0x0000003e1000780c */ /* 0x000fe20000f24470 */
[----:B------:R-:W-:Y:S01]  /*0a30*/  IMAD R13, R13, 0x1200, R20 ;  /* 0x000012000d0d7824 */ /* 0x000fe200078e0214 */
[----:B------:R-:W-:Y:S01]  /*0a40*/  IADD3 R20, R17, -0x8, RZ ;  /* 0xfffffff811147810 */ /* 0x000fe20007ffe0ff */
[----:B------:R-:W-:Y:S01]  /*0a50*/  IMAD R19, R2, -0x7, R3 ;  /* 0xfffffff902137824 */ /* 0x000fe200078e0203 */
[----:B------:R-:W-:Y:S01]  /*0a60*/  ISETP.GT.U32.OR P2, PT, R15, 0x3e, P2 ;  /* 0x0000003e0f00780c */ /* 0x000fe20001744470 */
[C---:B------:R-:W-:Y:S01]  /*0a70*/  IMAD R31, R0.reuse, 0x24000, R31 ;  /* 0x00024000001f7824 */ /* 0x040fe200078e021f */
[----:B------:R-:W-:Y:S01]  /*0a80*/  MOV R17, RZ ;  /* 0x000000ff00117202 */ /* 0x000fe20000000f00 */
[----:B------:R-:W-:-:S02]  /*0a90*/  IMAD R27, R0, 0x24000, R27 ;  /* 0x00024000001b7824 */ /* 0x000fc400078e021b */
[----:B------:R-:W-:Y:S01]  /*0aa0*/  IMAD R16, R23, 0x7, R18 ;  /* 0x0000000717107824 */ /* 0x000fe200078e0212 */
[----:B------:R-:W-:Y:S01]  /*0ab0*/  HFMA2.MMA R23, -RZ, RZ, 0, 0 ;  /* 0x00000000ff177435 */ /* 0x000fe200000001ff */
[----:B------:R-:W-:Y:S01]  /*0ac0*/  IMAD R8, R8, 0x1200, R25 ;  /* 0x0000120008087824 */ /* 0x000fe200078e0219 */
[----:B------:R-:W-:Y:S01]  /*0ad0*/  LEA R18, R19, 0x144, 0x2 ;  /* 0x0000014413127811 */ /* 0x000fe200078e10ff */
[----:B------:R-:W-:Y:S02]  /*0ae0*/  IMAD R10, R10, 0x1200, R31 ;  /* 0x000012000a0a7824 */ /* 0x000fe400078e021f */
[----:B------:R-:W-:Y:S02]  /*0af0*/  IMAD R12, R12, 0x1200, R27 ;  /* 0x000012000c0c7824 */ /* 0x000fe400078e021b */
[----:B------:R-:W-:-:S02]  /*0b00*/  IMAD R15, R21, 0x7, R20 ;  /* 0x00000007150f7824 */ /* 0x000fc400078e0214 */
.L_x_6:
[----:B------:R-:W-:Y:S01]  /*0b10*/  @!P0 MOV R25, 0x4 ;  /* 0x0000000400198802 */ /* 0x000fe20000000f00 */
[C---:B------:R-:W-:Y:S01]  /*0b20*/  @!P0 IMAD R24, R17.reuse, 0x188, R14 ;  /* 0x0000018811188824 */ /* 0x040fe200078e020e */
[----:B------:R-:W-:Y:S01]  /*0b30*/  @!P1 MOV R21, 0x4 ;  /* 0x0000000400159802 */ /* 0x000fe20000000f00 */
[----:B------:R-:W-:Y:S01]  /*0b40*/  @!P1 IMAD R20, R17, 0x188, R15 ;  /* 0x0000018811149824 */ /* 0x000fe200078e020f */
[----:B------:R-:W-:Y:S01]  /*0b50*/  MOV R22, RZ ;  /* 0x000000ff00167202 */ /* 0x000fe20000000f00 */
[----:B------:R-:W-:Y:S01]  /*0b60*/  @!P0 IMAD.WIDE R24, R24, R25, c[0x0][0x160] ;  /* 0x0000580018188625 */ /* 0x000fe200078e0219 */
[----:B------:R-:W-:Y:S01]  /*0b70*/  MOV R26, RZ ;  /* 0x000000ff001a7202 */ /* 0x000fe20000000f00 */
[----:B------:R-:W-:Y:S06]  /*0b80*/  BAR.SYNC 0x0 ;  /* 0x0000000000007b1d */ /* 0x000fec0000000000 */
[----:B------:R-:W-:Y:S01]  /*0b90*/  @!P1 IMAD.WIDE R20, R20, R21, c[0x0][0x160] ;  /* 0x0000580014149625 */ /* 0x000fe200078e0215 */
[----:B------:R-:W2:Y:S04]  /*0ba0*/  @!P0 LDG.E.CONSTANT R22, [R24.64] ;  /* 0x0000000418168981 */ /* 0x000ea8000c1e9900 */
[----:B------:R-:W3:Y:S01]  /*0bb0*/  @!P1 LDG.E.CONSTANT R26, [R20.64] ;  /* 0x00000004141a9981 */ /* 0x000ee2000c1e9900 */
[----:B------:R-:W-:Y:S01]  /*0bc0*/  ISETP.GT.AND P3, PT, R3, 0xc7, PT ;  /* 0x000000c70300780c */ /* 0x000fe20003f64270 */
[----:B------:R-:W-:Y:S02]  /*0bd0*/  BSSY B0, `(.L_x_0) ;  /* 0x000000d000007945 */ /* 0x000fe40003800000 */
[----:B--2---:R0:W-:Y:S04]  /*0be0*/  STS [R3.X4], R22 ;  /* 0x0000001603007388 */ /* 0x0041e80000004800 */
[----:B---3--:R0:W-:Y:S06]  /*0bf0*/  STS [R3.X4+0x380], R26 ;  /* 0x0003801a03007388 */ /* 0x0081ec0000004800 */
[----:B------:R-:W-:Y:S05]  /*0c00*/  @P3 BRA `(.L_x_1) ;  /* 0x0000009000003947 */ /* 0x000fea0003800000 */
[----:B------:R-:W-:Y:S01]  /*0c10*/  BSSY B1, `(.L_x_2) ;  /* 0x0000007000017945 */ /* 0x000fe20003800000 */
[----:B------:R-:W-:Y:S01]  /*0c20*/  HFMA2.MMA R20, -RZ, RZ, 0, 0 ;  /* 0x00000000ff147435 */ /* 0x000fe200000001ff */
[----:B------:R-:W-:Y:S05]  /*0c30*/  @P2 BRA `(.L_x_3) ;  /* 0x0000004000002947 */ /* 0x000fea0003800000 */
[----:B------:R-:W-:Y:S01]  /*0c40*/  MOV R21, 0x4 ;  /* 0x0000000400157802 */ /* 0x000fe20000000f00 */
[----:B------:R-:W-:-:S04]  /*0c50*/  IMAD R20, R17, 0x188, R16 ;  /* 0x0000018811147824 */ /* 0x000fc800078e0210 */
[----:B------:R-:W-:-:S06]  /*0c60*/  IMAD.WIDE R20, R20, R21, c[0x0][0x160] ;  /* 0x0000580014147625 */ /* 0x000fcc00078e0215 */
[----:B------:R1:W5:Y:S02]  /*0c70*/  LDG.E.CONSTANT R20, [R20.64] ;  /* 0x0000000414147981 */ /* 0x000364000c1e9900 */
.L_x_3:
[----:B------:R-:W-:Y:S05]  /*0c80*/  BSYNC B1 ;  /* 0x0000000000017941 */ /* 0x000fea0003800000 */
.L_x_2:
[----:B-----5:R2:W-:Y:S02]  /*0c90*/  STS [R3.X4+0x700], R20 ;  /* 0x0007001403007388 */ /* 0x0205e40000004800 */
.L_x_1:
[----:B------:R-:W-:Y:S05]  /*0ca0*/  BSYNC B0 ;  /* 0x0000000000007941 */ /* 0x000fea0003800000 */
.L_x_0:
[----:B------:R-:W-:Y:S01]  /*0cb0*/  ISETP.GT.AND P3, PT, R3, 0x3f, PT ;  /* 0x0000003f0300780c */ /* 0x000fe20003f64270 */
[C---:B------:R-:W-:Y:S01]  /*0cc0*/  IMAD R31, R17.reuse, 0x48, R5 ;  /* 0x00000048111f7824 */ /* 0x040fe200078e0205 */
[----:B------:R-:W-:Y:S01]  /*0cd0*/  MOV R34, 0x4 ;  /* 0x0000000400227802 */ /* 0x000fe20000000f00 */
[C---:B------:R-:W-:Y:S02]  /*0ce0*/  IMAD R33, R17.reuse, 0x48, R6 ;  /* 0x0000004811217824 */ /* 0x040fe400078e0206 */
[----:B-1----:R-:W-:Y:S02]  /*0cf0*/  IMAD R21, R17, 0x48, R7 ;  /* 0x0000004811157824 */ /* 0x002fe400078e0207 */
[----:B------:R-:W-:-:S04]  /*0d00*/  IMAD.WIDE R30, R31, R34, c[0x0][0x168] ;  /* 0x00005a001f1e7625 */ /* 0x000fc800078e0222 */
[-C--:B------:R-:W-:Y:S01]  /*0d10*/  IMAD.WIDE R32, R33, R34.reuse, c[0x0][0x168] ;  /* 0x00005a0021207625 */ /* 0x080fe200078e0222 */
[----:B0-----:R0:W3:Y:S03]  /*0d20*/  LDG.E.CONSTANT R22, [R30.64] ;  /* 0x000000041e167981 */ /* 0x0010e6000c1e9900 */
[----:B------:R-:W-:Y:S01]  /*0d30*/  IMAD R37, R17, 0x48, R10 ;  /* 0x0000004811257824 */ /* 0x000fe200078e020a */
[----:B------:R0:W4:Y:S01]  /*0d40*/  LDG.E.CONSTANT R28, [R30.64+0x7e000] ;  /* 0x07e000041e1c7981 */ /* 0x000122000c1e9900 */
[----:B--2---:R-:W-:-:S03]  /*0d50*/  IMAD.WIDE R20, R21, R34, c[0x0][0x168] ;  /* 0x00005a0015147625 */ /* 0x004fc600078e0222 */
[----:B------:R1:W2:Y:S01]  /*0d60*/  LDG.E.CONSTANT R38, [R32.64] ;  /* 0x0000000420267981 */ /* 0x0002a2000c1e9900 */
[C---:B------:R-:W-:Y:S02]  /*0d70*/  IMAD R25, R17.reuse, 0x48, R8 ;  /* 0x0000004811197824 */ /* 0x040fe400078e0208 */
[C---:B------:R-:W-:Y:S01]  /*0d80*/  IMAD R27, R17.reuse, 0x48, R9 ;  /* 0x00000048111b7824 */ /* 0x040fe200078e0209 */
[----:B------:R5:W2:Y:S01]  /*0d90*/  LDG.E.CONSTANT R42, [R20.64] ;  /* 0x00000004142a7981 */ /* 0x000aa2000c1e9900 */
[----:B------:R-:W-:Y:S02]  /*0da0*/  IMAD R41, R17, 0x48, R11 ;  /* 0x0000004811297824 */ /* 0x000fe400078e020b */
[----:B0-----:R-:W-:-:S04]  /*0db0*/  IMAD.WIDE R30, R37, R34, c[0x0][0x168] ;  /* 0x00005a00251e7625 */ /* 0x001fc800078e0222 */
[C---:B-1----:R-:W-:Y:S02]  /*0dc0*/  IMAD R33, R17.reuse, 0x48, R12 ;  /* 0x0000004811217824 */ /* 0x042fe400078e020c */
[C---:B------:R-:W-:Y:S01]  /*0dd0*/  IMAD R37, R17.reuse, 0x48, R13 ;  /* 0x0000004811257824 */ /* 0x040fe200078e020d */
[----:B------:R-:W2:Y:S01]  /*0de0*/  LDG.E.CONSTANT R30, [R30.64] ;  /* 0x000000041e1e7981 */ /* 0x000ea2000c1e9900 */
[----:B------:R-:W-:Y:S02]  /*0df0*/  @!P3 IMAD R49, R17, 0x48, R4 ;  /* 0x000000481131b824 */ /* 0x000fe400078e0204 */
[----:B------:R-:W-:-:S04]  /*0e00*/  IMAD.WIDE R24, R25, R34, c[0x0][0x168] ;  /* 0x00005a0019187625 */ /* 0x000fc800078e0222 */
[-C--:B------:R-:W-:Y:S02]  /*0e10*/  IMAD.WIDE R26, R27, R34.reuse, c[0x0][0x168] ;  /* 0x00005a001b1a7625 */ /* 0x080fe400078e0222 */
[----:B------:R-:W2:Y:S02]  /*0e20*/  LDG.E.CONSTANT R24, [R24.64] ;  /* 0x0000000418187981 */ /* 0x000ea4000c1e9900 */
[-C--:B------:R-:W-:Y:S02]  /*0e30*/  IMAD.WIDE R40, R41, R34.reuse, c[0x0][0x168] ;  /* 0x00005a0029287625 */ /* 0x080fe400078e0222 */
[----:B------:R-:W2:Y:S02]  /*0e40*/  LDG.E.CONSTANT R26, [R26.64] ;  /* 0x000000041a1a7981 */ /* 0x000ea4000c1e9900 */
[-C--:B------:R-:W-:Y:S02]  /*0e50*/  IMAD.WIDE R32, R33, R34.reuse, c[0x0][0x168] ;  /* 0x00005a0021207625 */ /* 0x080fe400078e0222 */
[----:B------:R-:W2:Y:S02]  /*0e60*/  LDG.E.CONSTANT R40, [R40.64] ;  /* 0x0000000428287981 */ /* 0x000ea4000c1e9900 */
[----:B------:R-:W-:-:S02]  /*0e70*/  IMAD.WIDE R36, R37, R34, c[0x0][0x168] ;  /* 0x00005a0025247625 */ /* 0x000fc400078e0222 */
[----:B------:R-:W2:Y:S02]  /*0e80*/  LDG.E.CONSTANT R32, [R32.64] ;  /* 0x0000000420207981 */ /* 0x000ea4000c1e9900 */
[----:B-----5:R-:W-:Y:S02]  /*0e90*/  @!P3 IMAD.WIDE R20, R49, R34, c[0x0][0x168] ;  /* 0x00005a003114b625 */ /* 0x020fe400078e0222 */
[----:B------:R0:W5:Y:S04]  /*0ea0*/  LDG.E.CONSTANT R36, [R36.64] ;  /* 0x0000000424247981 */ /* 0x000168000c1e9900 */
[----:B------:R-:W5:Y:S01]  /*0eb0*/  @!P3 LDG.E.CONSTANT R20, [R20.64] ;  /* 0x000000041414b981 */ /* 0x000f62000c1e9900 */
[----:B0-----:R-:W-:-:S03]  /*0ec0*/  HFMA2.MMA R37, -RZ, RZ, 0, 0 ;  /* 0x00000000ff257435 */ /* 0x001fc600000001ff */
[----:B---3--:R-:W-:Y:S04]  /*0ed0*/  STS [R3.X4+0xa20], R22 ;  /* 0x000a201603007388 */ /* 0x008fe80000004800 */
[----:B----4-:R-:W-:Y:S04]  /*0ee0*/  STS [R3.X4+0x29a0], R28 ;  /* 0x0029a01c03007388 */ /* 0x010fe80000004800 */
[----:B--2---:R-:W-:Y:S04]  /*0ef0*/  STS [R3.X4+0xda0], R38 ;  /* 0x000da02603007388 */ /* 0x004fe80000004800 */
[----:B------:R-:W-:Y:S04]  /*0f00*/  STS [R3.X4+0x1120], R42 ;  /* 0x0011202a03007388 */ /* 0x000fe80000004800 */
[----:B------:R-:W-:Y:S04]  /*0f10*/  STS [R3.X4+0x1ba0], R30 ;  /* 0x001ba01e03007388 */ /* 0x000fe80000004800 */
[----:B------:R-:W-:Y:S04]  /*0f20*/  STS [R3.X4+0x14a0], R24 ;  /* 0x0014a01803007388 */ /* 0x000fe80000004800 */
[----:B------:R-:W-:Y:S04]  /*0f30*/  STS [R3.X4+0x1820], R26 ;  /* 0x0018201a03007388 */ /* 0x000fe80000004800 */
[----:B------:R-:W-:Y:S04]  /*0f40*/  STS [R3.X4+0x1f20], R40 ;  /* 0x001f202803007388 */ /* 0x000fe80000004800 */
[----:B------:R-:W-:Y:S04]  /*0f50*/  STS [R3.X4+0x22a0], R32 ;  /* 0x0022a02003007388 */ /* 0x000fe80000004800 */
[----:B-----5:R-:W-:Y:S04]  /*0f60*/  STS [R3.X4+0x2620], R36 ;  /* 0x0026202403007388 */ /* 0x020fe80000004800 */
[----:B------:R-:W-:Y:S04]  /*0f70*/  @!P3 STS [R3.X4+0x2d20], R20 ;  /* 0x002d20140300b388 */ /* 0x000fe80000004800 */
[----:B------:R-:W-:Y:S06]  /*0f80*/  BAR.SYNC 0x0 ;  /* 0x0000000000007b1d */ /* 0x000fec0000000000 */
.L_x_4:
[----:B------:R-:W-:Y:S01]  /*0f90*/  MOV R21, 0x120 ;  /* 0x0000012000157802 */ /* 0x000fe20000000f00 */
[----:B------:R-:W-:-:S04]  /*0fa0*/  IMAD R36, R37, 0x288, R18 ;  /* 0x0000028825247824 */ /* 0x000fc800078e0212 */
[----:B------:R-:W-:Y:S01]  /*0fb0*/  IMAD R38, R2, R21, 0xa20 ;  /* 0x00000a2002267424 */ /* 0x000fe200078e0215 */
[----:B------:R-:W-:Y:S03]  /*0fc0*/  LDS R20, [R36+-0x144] ;  /* 0xfffebc0024147984 */ /* 0x000fe60000000800 */
[C---:B------:R-:W-:Y:S01]  /*0fd0*/  IMAD R38, R37.reuse, 0x48, R38 ;  /* 0x0000004825267824 */ /* 0x040fe200078e0226 */
[----:B------:R-:W-:Y:S01]  /*0fe0*/  LDS R31, [R36+-0xfc] ;  /* 0xffff0400241f7984 */ /* 0x000fe20000000800 */
[----:B------:R-:W-:-:S03]  /*0ff0*/  IADD3 R37, R37, 0x1, RZ ;  /* 0x0000000125257810 */ /* 0x000fc60007ffe0ff */
[----:B------:R-:W0:Y:S01]  /*1000*/  LDS.64 R32, [R38] ;  /* 0x0000000026207984 */ /* 0x000e220000000a00 */
[----:B------:R-:W-:-:S03]  /*1010*/  ISETP.GE.U32.AND P3, PT, R37, 0x4, PT ;  /* 0x000000042500780c */ /* 0x000fc60003f66070 */
[----:B------:R-:W1:Y:S04]  /*1020*/  LDS R21, [R36+-0x120] ;  /* 0xfffee00024157984 */ /* 0x000e680000000800 */
[----:B------:R-:W2:Y:S04]  /*1030*/  LDS.64 R26, [R38+0x8] ;  /* 0x00000800261a7984 */ /* 0x000ea80000000a00 */
[----:B------:R-:W3:Y:S04]  /*1040*/  LDS.64 R24, [R38+0x18] ;  /* 0x0000180026187984 */ /* 0x000ee80000000a00 */
[----:B------:R-:W4:Y:S04]  /*1050*/  LDS R41, [R36+-0xd8] ;  /* 0xffff280024297984 */ /* 0x000f280000000800 */
[----:B------:R-:W5:Y:S04]  /*1060*/  LDS R30, [R36+-0xb4] ;  /* 0xffff4c00241e7984 */ /* 0x000f680000000800 */
[----:B------:R-:W5:Y:S04]  /*1070*/  LDS R28, [R36+-0x90] ;  /* 0xffff7000241c7984 */ /* 0x000f680000000800 */
[----:B------:R-:W-:Y:S04]  /*1080*/  LDS R48, [R36+0x48] ;  /* 0x0000480024307984 */ /* 0x000fe80000000800 */
[----:B------:R-:W-:Y:S01]  /*1090*/  LDS R50, [R36+-0xd4] ;  /* 0xffff2c0024327984 */ /* 0x000fe20000000800 */
[----:B0-----:R-:W-:-:S02]  /*10a0*/  FFMA R20, R32, R20, R35 ;  /* 0x0000001420147223 */ /* 0x001fc40000000023 */
[C---:B------:R-:W-:Y:S02]  /*10b0*/  FFMA R40, R32.reuse, R31, R23 ;  /* 0x0000001f20287223 */ /* 0x040fe40000000017 */
[----:B------:R-:W0:Y:S01]  /*10c0*/  LDS R23, [R36+-0x6c] ;  /* 0xffff940024177984 */ /* 0x000e220000000800 */
[----:B-1----:R-:W-:Y:S02]  /*10d0*/  FFMA R22, R32, R21, R29 ;  /* 0x0000001520167223 */ /* 0x002fe4000000001d */
[-C--:B--2---:R-:W-:Y:S02]  /*10e0*/  FFMA R20, R21, R27.reuse, R20 ;  /* 0x0000001b15147223 */ /* 0x084fe40000000014 */
[C---:B------:R-:W-:Y:S01]  /*10f0*/  FFMA R29, R31.reuse, R27, R22 ;  /* 0x0000001b1f1d7223 */ /* 0x040fe20000000016 */
[----:B------:R-:W-:Y:S01]  /*1100*/  LDS R21, [R36+-0x24] ;  /* 0xffffdc0024157984 */ /* 0x000fe20000000800 */
[----:B---3--:R-:W-:-:S03]  /*1110*/  FFMA R22, R31, R24, R20 ;  /* 0x000000181f167223 */ /* 0x008fc60000000014 */
[----:B------:R-:W1:Y:S01]  /*1120*/  LDS R20, [R36+-0x48] ;  /* 0xffffb80024147984 */ /* 0x000e620000000800 */
[C---:B----4-:R-:W-:Y:S02]  /*1130*/  FFMA R45, R32.reuse, R41, R45 ;  /* 0x00000029202d7223 */ /* 0x050fe4000000002d */
[-C--:B------:R-:W-:Y:S02]  /*1140*/  FFMA R31, R41, R27.reuse, R40 ;  /* 0x0000001b291f7223 */ /* 0x080fe40000000028 */
[----:B-----5:R-:W-:Y:S02]  /*1150*/  FFMA R43, R32, R30, R43 ;  /* 0x0000001e202b7223 */ /* 0x020fe4000000002b */
[C---:B------:R-:W-:Y:S02]  /*1160*/  FFMA R45, R30.reuse, R27, R45 ;  /* 0x0000001b1e2d7223 */ /* 0x040fe4000000002d */
[----:B------:R-:W-:Y:S02]  /*1170*/  FFMA R42, R30, R24, R31 ;  /* 0x000000181e2a7223 */ /* 0x000fe4000000001f */
[----:B------:R-:W-:-:S02]  /*1180*/  FFMA R30, R32, R28, R39 ;  /* 0x0000001c201e7223 */ /* 0x000fc40000000027 */
[----:B------:R-:W-:Y:S02]  /*1190*/  FFMA R43, R28, R27, R43 ;  /* 0x0000001b1c2b7223 */ /* 0x000fe4000000002b */
[-C--:B------:R-:W-:Y:S02]  /*11a0*/  FFMA R40, R41, R24.reuse, R29 ;  /* 0x0000001829287223 */ /* 0x080fe4000000001d */
[----:B0-----:R-:W-:Y:S02]  /*11b0*/  FFMA R47, R32, R23, R47 ;  /* 0x00000017202f7223 */ /* 0x001fe4000000002f */
[-C--:B------:R-:W-:Y:S02]  /*11c0*/  FFMA R32, R28, R24.reuse, R45 ;  /* 0x000000181c207223 */ /* 0x080fe4000000002d */
[C---:B------:R-:W-:Y:S01]  /*11d0*/  FFMA R31, R23.reuse, R27, R30 ;  /* 0x0000001b171f7223 */ /* 0x040fe2000000001e */
[----:B------:R-:W-:Y:S01]  /*11e0*/  LDS.64 R28, [R38+0x20] ;  /* 0x00002000261c7984 */ /* 0x000fe20000000a00 */
[----:B------:R-:W-:-:S03]  /*11f0*/  FFMA R44, R23, R24, R43 ;  /* 0x00000018172c7223 */ /* 0x000fc6000000002b */
[----:B------:R-:W0:Y:S01]  /*1200*/  LDS R23, [R36] ;  /* 0x0000000024177984 */ /* 0x000e220000000800 */
[----:B-1----:R-:W-:Y:S02]  /*1210*/  FFMA R47, R27, R20, R47 ;  /* 0x000000141b2f7223 */ /* 0x002fe4000000002f */
[----:B------:R-:W-:Y:S01]  /*1220*/  FFMA R46, R20, R24, R31 ;  /* 0x00000018142e7223 */ /* 0x000fe2000000001f */
[----:B------:R-:W1:Y:S01]  /*1230*/  LDS R27, [R36+0x24] ;  /* 0x00002400241b7984 */ /* 0x000e620000000800 */
[----:B------:R-:W-:-:S03]  /*1240*/  FFMA R24, R24, R21, R47 ;  /* 0x0000001518187223 */ /* 0x000fc6000000002f */
[----:B------:R-:W2:Y:S04]  /*1250*/  LDS.64 R20, [R38+0x30] ;  /* 0x0000300026147984 */ /* 0x000ea80000000a00 */
[----:B------:R-:W3:Y:S04]  /*1260*/  LDS.64 R30, [R38+0x38] ;  /* 0x00003800261e7984 */ /* 0x000ee80000000a00 */
[----:B------:R-:W-:Y:S01]  /*1270*/  LDS R47, [R36+-0xf4] ;  /* 0xffff0c00242f7984 */ /* 0x000fe20000000800 */
[----:B0-----:R-:W-:-:S03]  /*1280*/  FFMA R23, R29, R23, R22 ;  /* 0x000000171d177223 */ /* 0x001fc60000000016 */
[----:B------:R-:W0:Y:S01]  /*1290*/  LDS R22, [R36+0x6c] ;  /* 0x00006c0024167984 */ /* 0x000e220000000800 */
[----:B-1----:R-:W-:Y:S02]  /*12a0*/  FFMA R35, R29, R27, R40 ;  /* 0x0000001b1d237223 */ /* 0x002fe40000000028 */
[----:B--2---:R-:W-:Y:S02]  /*12b0*/  FFMA R40, R27, R20, R23 ;  /* 0x000000141b287223 */ /* 0x004fe40000000017 */
[----:B------:R-:W-:Y:S02]  /*12c0*/  FFMA R23, R29, R48, R42 ;  /* 0x000000301d177223 */ /* 0x000fe4000000002a */
[----:B------:R-:W1:Y:S01]  /*12d0*/  LDS R42, [R36+0x90] ;  /* 0x00009000242a7984 */ /* 0x000e620000000800 */
[C---:B------:R-:W-:Y:S02]  /*12e0*/  FFMA R35, R48.reuse, R20, R35 ;  /* 0x0000001430237223 */ /* 0x040fe40000000023 */
[----:B---3--:R-:W-:-:S02]  /*12f0*/  FFMA R40, R48, R31, R40 ;  /* 0x0000001f30287223 */ /* 0x008fc40000000028 */
[----:B------:R-:W2:Y:S01]  /*1300*/  LDS R48, [R36+0xb4] ;  /* 0x0000b40024307984 */ /* 0x000ea20000000800 */
[C---:B0-----:R-:W-:Y:S02]  /*1310*/  FFMA R27, R29.reuse, R22, R32 ;  /* 0x000000161d1b7223 */ /* 0x041fe40000000020 */
[C---:B------:R-:W-:Y:S02]  /*1320*/  FFMA R39, R22.reuse, R20, R23 ;  /* 0x0000001416277223 */ /* 0x040fe40000000017 */
[----:B------:R-:W-:Y:S02]  /*1330*/  FFMA R32, R22, R31, R35 ;  /* 0x0000001f16207223 */ /* 0x000fe40000000023 */
[----:B------:R-:W0:Y:S04]  /*1340*/  LDS R22, [R36+0xd8] ;  /* 0x0000d80024167984 */ /* 0x000e280000000800 */
[----:B------:R-:W3:Y:S01]  /*1350*/  LDS R35, [R36+0xfc] ;  /* 0x0000fc0024237984 */ /* 0x000ee20000000800 */
[----:B-1----:R-:W-:-:S02]  /*1360*/  FFMA R23, R29, R42, R44 ;  /* 0x0000002a1d177223 */ /* 0x002fc4000000002c */
[C---:B------:R-:W-:Y:S02]  /*1370*/  FFMA R44, R42.reuse, R20, R27 ;  /* 0x000000142a2c7223 */ /* 0x040fe4000000001b */
[-C--:B------:R-:W-:Y:S02]  /*1380*/  FFMA R42, R42, R31.reuse, R39 ;  /* 0x0000001f2a2a7223 */ /* 0x080fe40000000027 */
[----:B------:R-:W1:Y:S01]  /*1390*/  LDS R39, [R36+0x120] ;  /* 0x0001200024277984 */ /* 0x000e620000000800 */
[----:B--2---:R-:W-:Y:S02]  /*13a0*/  FFMA R27, R29, R48, R46 ;  /* 0x000000301d1b7223 */ /* 0x004fe4000000002e */
[C---:B------:R-:W-:Y:S02]  /*13b0*/  FFMA R23, R48.reuse, R20, R23 ;  /* 0x0000001430177223 */ /* 0x040fe40000000017 */
[----:B------:R-:W-:Y:S02]  /*13c0*/  FFMA R44, R48, R31, R44 ;  /* 0x0000001f302c7223 */ /* 0x000fe4000000002c */
[----:B------:R-:W-:Y:S02]  /*13d0*/  LDS R48, [R36+-0xf8] ;  /* 0xffff080024307984 */ /* 0x000fe40000000800 */
[----:B------:R-:W-:-:S02]  /*13e0*/  FFMA R41, R50, R33, R44 ;  /* 0x0000002132297223 */ /* 0x000fc4000000002c */
[----:B0-----:R-:W-:Y:S02]  /*13f0*/  FFMA R29, R29, R22, R24 ;  /* 0x000000161d1d7223 */ /* 0x001fe40000000018 */
[C---:B------:R-:W-:Y:S02]  /*1400*/  FFMA R46, R22.reuse, R20, R27 ;  /* 0x00000014162e7223 */ /* 0x040fe4000000001b */
[----:B------:R-:W-:Y:S01]  /*1410*/  FFMA R24, R22, R31, R23 ;  /* 0x0000001f16187223 */ /* 0x000fe20000000017 */
[----:B------:R-:W0:Y:S01]  /*1420*/  LDS R27, [R36+-0x140] ;  /* 0xfffec000241b7984 */ /* 0x000e220000000800 */
[----:B---3--:R-:W-:Y:S02]  /*1430*/  FFMA R22, R20, R35, R29 ;  /* 0x0000002314167223 */ /* 0x008fe4000000001d */
[----:B------:R-:W-:Y:S01]  /*1440*/  FFMA R20, R35, R31, R46 ;  /* 0x0000001f23147223 */ /* 0x000fe2000000002e */
[----:B------:R-:W2:Y:S01]  /*1450*/  LDS R29, [R36+-0x11c] ;  /* 0xfffee400241d7984 */ /* 0x000ea20000000800 */
[----:B-1----:R-:W-:-:S03]  /*1460*/  FFMA R46, R31, R39, R22 ;  /* 0x000000271f2e7223 */ /* 0x002fc60000000016 */
[----:B------:R-:W1:Y:S04]  /*1470*/  LDS.64 R22, [R38+0x10] ;  /* 0x0000100026167984 */ /* 0x000e680000000a00 */
[----:B------:R-:W-:Y:S01]  /*1480*/  LDS R35, [R36+-0x44] ;  /* 0xffffbc0024237984 */ /* 0x000fe20000000800 */
[----:B0-----:R-:W-:-:S03]  /*1490*/  FFMA R27, R27, R33, R40 ;  /* 0x000000211b1b7223 */ /* 0x001fc60000000028 */
[----:B------:R-:W0:Y:S01]  /*14a0*/  LDS R40, [R36+-0x8c] ;  /* 0xffff740024287984 */ /* 0x000e220000000800 */
[----:B--2---:R-:W-:-:S03]  /*14b0*/  FFMA R31, R29, R33, R32 ;  /* 0x000000211d1f7223 */ /* 0x004fc60000000020 */
[----:B------:R-:W2:Y:S01]  /*14c0*/  LDS R32, [R36+-0xb0] ;  /* 0xffff500024207984 */ /* 0x000ea20000000800 */
[----:B-1----:R-:W-:-:S03]  /*14d0*/  FFMA R39, R48, R22, R31 ;  /* 0x0000001630277223 */ /* 0x002fc6000000001f */
[----:B------:R-:W1:Y:S01]  /*14e0*/  LDS R31, [R36+-0x68] ;  /* 0xffff9800241f7984 */ /* 0x000e620000000800 */
[-C--:B------:R-:W-:Y:S02]  /*14f0*/  FFMA R27, R29, R22.reuse, R27 ;  /* 0x000000161d1b7223 */ /* 0x080fe4000000001b */
[C---:B------:R-:W-:Y:S02]  /*1500*/  FFMA R29, R48.reuse, R33, R42 ;  /* 0x00000021301d7223 */ /* 0x040fe4000000002a */
[-C--:B------:R-:W-:Y:S02]  /*1510*/  FFMA R27, R48, R25.reuse, R27 ;  /* 0x00000019301b7223 */ /* 0x080fe4000000001b */
[C---:B------:R-:W-:Y:S02]  /*1520*/  FFMA R29, R50.reuse, R22, R29 ;  /* 0x00000016321d7223 */ /* 0x040fe4000000001d */
[----:B------:R-:W-:Y:S02]  /*1530*/  FFMA R39, R50, R25, R39 ;  /* 0x0000001932277223 */ /* 0x000fe40000000027 */
[----:B0-----:R-:W-:-:S02]  /*1540*/  FFMA R20, R40, R33, R20 ;  /* 0x0000002128147223 */ /* 0x001fc40000000014 */
[CC--:B--2---:R-:W-:Y:S02]  /*1550*/  FFMA R43, R32.reuse, R33.reuse, R24 ;  /* 0x00000021202b7223 */ /* 0x0c4fe40000000018 */
[-C--:B------:R-:W-:Y:S02]  /*1560*/  FFMA R41, R32, R22.reuse, R41 ;  /* 0x0000001620297223 */ /* 0x080fe40000000029 */
[-C--:B------:R-:W-:Y:S02]  /*1570*/  FFMA R24, R40, R22.reuse, R43 ;  /* 0x0000001628187223 */ /* 0x080fe4000000002b */
[C---:B-1----:R-:W-:Y:S02]  /*1580*/  FFMA R46, R31.reuse, R33, R46 ;  /* 0x000000211f2e7223 */ /* 0x042fe4000000002e */
[----:B------:R-:W-:Y:S02]  /*1590*/  FFMA R20, R31, R22, R20 ;  /* 0x000000161f147223 */ /* 0x000fe40000000014 */
[----:B------:R-:W-:-:S02]  /*15a0*/  FFMA R29, R32, R25, R29 ;  /* 0x00000019201d7223 */ /* 0x000fc4000000001d */
[-C--:B------:R-:W-:Y:S01]  /*15b0*/  FFMA R31, R31, R25.reuse, R24 ;  /* 0x000000191f1f7223 */ /* 0x080fe20000000018 */
[----:B------:R-:W-:Y:S01]  /*15c0*/  LDS.64 R32, [R38+0x28] ;  /* 0x0000280026207984 */ /* 0x000fe20000000a00 */
[----:B------:R-:W-:Y:S02]  /*15d0*/  FFMA R41, R40, R25, R41 ;  /* 0x0000001928297223 */ /* 0x000fe40000000029 */
[----:B------:R-:W-:Y:S01]  /*15e0*/  FFMA R46, R22, R35, R46 ;  /* 0x00000023162e7223 */ /* 0x000fe2000000002e */
[----:B------:R-:W0:Y:S01]  /*15f0*/  LDS R24, [R36+0x4] ;  /* 0x0000040024187984 */ /* 0x000e220000000800 */
[----:B------:R-:W-:-:S03]  /*1600*/  FFMA R20, R35, R25, R20 ;  /* 0x0000001923147223 */ /* 0x000fc60000000014 */
[----:B------:R-:W1:Y:S04]  /*1610*/  LDS R40, [R36+0x28] ;  /* 0x0000280024287984 */ /* 0x000e680000000800 */
[----:B------:R-:W2:Y:S04]  /*1620*/  LDS R22, [R36+-0x20] ;  /* 0xffffe00024167984 */ /* 0x000ea80000000800 */
[----:B------:R-:W3:Y:S01]  /*1630*/  LDS R35, [R36+0x4c] ;  /* 0x00004c0024237984 */ /* 0x000ee20000000800 */
[----:B0-----:R-:W-:-:S03]  /*1640*/  FFMA R24, R32, R24, R27 ;  /* 0x0000001820187223 */ /* 0x001fc6000000001b */
[----:B------:R-:W0:Y:S01]  /*1650*/  LDS R27, [R36+0xb8] ;  /* 0x0000b800241b7984 */ /* 0x000e220000000800 */
[----:B-1----:R-:W-:Y:S02]  /*1660*/  FFMA R42, R32, R40, R39 ;  /* 0x00000028202a7223 */ /* 0x002fe40000000027 */
[----:B------:R-:W-:Y:S02]  /*1670*/  FFMA R39, R40, R21, R24 ;  /* 0x0000001528277223 */ /* 0x000fe40000000018 */
[----:B--2---:R-:W-:Y:S01]  /*1680*/  FFMA R46, R22, R25, R46 ;  /* 0x00000019162e7223 */ /* 0x004fe2000000002e */
[----:B------:R-:W1:Y:S01]  /*1690*/  LDS R24, [R36+0x70] ;  /* 0x0000700024187984 */ /* 0x000e620000000800 */
[----:B---3--:R-:W-:-:S03]  /*16a0*/  FFMA R40, R32, R35, R29 ;  /* 0x0000002320287223 */ /* 0x008fc6000000001d */
[----:B------:R-:W2:Y:S01]  /*16b0*/  LDS R22, [R36+0x94] ;  /* 0x0000940024167984 */ /* 0x000ea20000000800 */
[----:B------:R-:W-:-:S03]  /*16c0*/  FFMA R45, R35, R21, R42 ;  /* 0x00000015232d7223 */ /* 0x000fc6000000002a */
[----:B------:R-:W3:Y:S04]  /*16d0*/  LDS R25, [R36+0xdc] ;  /* 0x0000dc0024197984 */ /* 0x000ee80000000800 */
[----:B------:R-:W4:Y:S01]  /*16e0*/  LDS R29, [R36+0x100] ;  /* 0x00010000241d7984 */ /* 0x000f220000000800 */
[C---:B0-----:R-:W-:Y:S02]  /*16f0*/  FFMA R20, R32.reuse, R27, R20 ;  /* 0x0000001b20147223 */ /* 0x041fe40000000014 */
[C---:B-1----:R-:W-:Y:S02]  /*1700*/  FFMA R41, R32.reuse, R24, R41 ;  /* 0x0000001820297223 */ /* 0x042fe40000000029 */
[----:B--2---:R-:W-:Y:S02]  /*1710*/  FFMA R44, R32, R22, R31 ;  /* 0x00000016202c7223 */ /* 0x004fe4000000001f */
[----:B------:R-:W-:-:S02]  /*1720*/  FFMA R31, R24, R21, R40 ;  /* 0x00000015181f7223 */ /* 0x000fc40000000028 */
[----:B---3--:R-:W-:Y:S02]  /*1730*/  FFMA R46, R32, R25, R46 ;  /* 0x00000019202e7223 */ /* 0x008fe4000000002e */
[-C--:B------:R-:W-:Y:S02]  /*1740*/  FFMA R32, R22, R21.reuse, R41 ;  /* 0x0000001516207223 */ /* 0x080fe40000000029 */
[-C--:B------:R-:W-:Y:S02]  /*1750*/  FFMA R44, R27, R21.reuse, R44 ;  /* 0x000000151b2c7223 */ /* 0x080fe4000000002c */
[-C--:B------:R-:W-:Y:S02]  /*1760*/  FFMA R40, R25, R21.reuse, R20 ;  /* 0x0000001519287223 */ /* 0x080fe40000000014 */
[----:B----4-:R-:W-:Y:S02]  /*1770*/  FFMA R49, R29, R21, R46 ;  /* 0x000000151d317223 */ /* 0x010fe4000000002e */
[----:B------:R-:W0:Y:S02]  /*1780*/  LDS.64 R20, [R38+0x40] ;  /* 0x0000400026147984 */ /* 0x000e240000000a00 */
[----:B0-----:R-:W-:-:S02]  /*1790*/  FFMA R43, R35, R20, R39 ;  /* 0x00000014232b7223 */ /* 0x001fc40000000027 */
[----:B------:R-:W0:Y:S01]  /*17a0*/  LDS R35, [R36+0x124] ;  /* 0x0001240024237984 */ /* 0x000e220000000800 */
[-C--:B------:R-:W-:Y:S02]  /*17b0*/  FFMA R45, R24, R20.reuse, R45 ;  /* 0x00000014182d7223 */ /* 0x080fe4000000002d */
[-C--:B------:R-:W-:Y:S01]  /*17c0*/  FFMA R41, R22, R20.reuse, R31 ;  /* 0x0000001416297223 */ /* 0x080fe2000000001f */
[----:B------:R-:W1:Y:S01]  /*17d0*/  LDS R24, [R36+-0x13c] ;  /* 0xfffec40024187984 */ /* 0x000e620000000800 */
[-C--:B------:R-:W-:Y:S02]  /*17e0*/  FFMA R31, R25, R20.reuse, R44 ;  /* 0x00000014191f7223 */ /* 0x080fe4000000002c */
[-C--:B------:R-:W-:Y:S01]  /*17f0*/  FFMA R39, R27, R20.reuse, R32 ;  /* 0x000000141b277223 */ /* 0x080fe20000000020 */
[----:B------:R-:W2:Y:S01]  /*1800*/  LDS R22, [R36+-0x118] ;  /* 0xfffee80024167984 */ /* 0x000ea20000000800 */
[----:B------:R-:W-:Y:S02]  /*1810*/  FFMA R27, R29, R20, R40 ;  /* 0x000000141d1b7223 */ /* 0x000fe40000000028 */
[----:B------:R-:W-:Y:S01]  /*1820*/  FFMA R38, R47, R26, R41 ;  /* 0x0000001a2f267223 */ /* 0x000fe20000000029 */
[----:B------:R-:W-:Y:S01]  /*1830*/  LDS R29, [R36+-0x88] ;  /* 0xffff7800241d7984 */ /* 0x000fe20000000800 */
[----:B0-----:R-:W-:-:S03]  /*1840*/  FFMA R25, R20, R35, R49 ;  /* 0x0000002314197223 */ /* 0x001fc60000000031 */
[----:B------:R-:W0:Y:S01]  /*1850*/  LDS R49, [R36+-0xd0] ;  /* 0xffff300024317984 */ /* 0x000e220000000800 */
[----:B-1----:R-:W-:-:S03]  /*1860*/  FFMA R20, R24, R26, R43 ;  /* 0x0000001a18147223 */ /* 0x002fc6000000002b */
[----:B------:R-:W1:Y:S01]  /*1870*/  LDS R35, [R36+-0xac] ;  /* 0xffff540024237984 */ /* 0x000e620000000800 */
[----:B--2---:R-:W-:-:S03]  /*1880*/  FFMA R32, R22, R26, R45 ;  /* 0x0000001a16207223 */ /* 0x004fc6000000002d */
[----:B------:R-:W2:Y:S01]  /*1890*/  LDS R24, [R36+-0x64] ;  /* 0xffff9c0024187984 */ /* 0x000ea20000000800 */
[-C--:B------:R-:W-:Y:S02]  /*18a0*/  FFMA R40, R22, R23.reuse, R20 ;  /* 0x0000001716287223 */ /* 0x080fe40000000014 */
[C---:B------:R-:W-:Y:S01]  /*18b0*/  FFMA R41, R47.reuse, R23, R32 ;  /* 0x000000172f297223 */ /* 0x040fe20000000020 */
[----:B------:R-:W3:Y:S01]  /*18c0*/  LDS R20, [R36+-0x40] ;  /* 0xffffc00024147984 */ /* 0x000ee20000000800 */
[----:B------:R-:W-:-:S03]  /*18d0*/  FFMA R32, R47, R28, R40 ;  /* 0x0000001c2f207223 */ /* 0x000fc60000000028 */
[----:B------:R-:W4:Y:S01]  /*18e0*/  LDS R22, [R36+0x8] ;  /* 0x0000080024167984 */ /* 0x000f220000000800 */
[C---:B0-----:R-:W-:Y:S02]  /*18f0*/  FFMA R40, R49.reuse, R26, R39 ;  /* 0x0000001a31287223 */ /* 0x041fe40000000027 */
[CC--:B------:R-:W-:Y:S02]  /*1900*/  FFMA R39, R49.reuse, R23.reuse, R38 ;  /* 0x0000001731277223 */ /* 0x0c0fe40000000026 */
[----:B------:R-:W-:Y:S02]  /*1910*/  FFMA R38, R49, R28, R41 ;  /* 0x0000001c31267223 */ /* 0x000fe40000000029 */
[C---:B-1----:R-:W-:Y:S02]  /*1920*/  FFMA R42, R35.reuse, R26, R31 ;  /* 0x0000001a232a7223 */ /* 0x042fe4000000001f */
[C---:B------:R-:W-:Y:S02]  /*1930*/  FFMA R41, R35.reuse, R23, R40 ;  /* 0x0000001723297223 */ /* 0x040fe40000000028 */
[----:B------:R-:W-:-:S02]  /*1940*/  FFMA R40, R35, R28, R39 ;  /* 0x0000001c23287223 */ /* 0x000fc40000000027 */
[CC--:B------:R-:W-:Y:S01]  /*1950*/  FFMA R39, R29.reuse, R23.reuse, R42 ;  /* 0x000000171d277223 */ /* 0x0c0fe2000000002a */
[----:B------:R-:W0:Y:S01]  /*1960*/  LDS R35, [R36+0x50] ;  /* 0x0000500024237984 */ /* 0x000e220000000800 */
[C---:B------:R-:W-:Y:S02]  /*1970*/  FFMA R31, R29.reuse, R26, R27 ;  /* 0x0000001a1d1f7223 */ /* 0x040fe4000000001b */
[----:B------:R-:W-:Y:S01]  /*1980*/  FFMA R42, R29, R28, R41 ;  /* 0x0000001c1d2a7223 */ /* 0x000fe20000000029 */
[----:B------:R-:W1:Y:S01]  /*1990*/  LDS R27, [R36+0x2c] ;  /* 0x00002c00241b7984 */ /* 0x000e620000000800 */
[C---:B--2---:R-:W-:Y:S02]  /*19a0*/  FFMA R25, R24.reuse, R26, R25 ;  /* 0x0000001a18197223 */ /* 0x044fe40000000019 */
[-C--:B------:R-:W-:Y:S01]  /*19b0*/  FFMA R31, R24, R23.reuse, R31 ;  /* 0x00000017181f7223 */ /* 0x080fe2000000001f */
[----:B------:R-:W2:Y:S01]  /*19c0*/  LDS R41, [R36+-0x1c] ;  /* 0xffffe40024297984 */ /* 0x000ea20000000800 */
[----:B---3--:R-:W-:-:S02]  /*19d0*/  FFMA R25, R20, R23, R25 ;  /* 0x0000001714197223 */ /* 0x008fc40000000019 */
[-C--:B----4-:R-:W-:Y:S01]  /*19e0*/  FFMA R43, R22, R33.reuse, R32 ;  /* 0x00000021162b7223 */ /* 0x090fe20000000020 */
[----:B------:R-:W3:Y:S01]  /*19f0*/  LDS R29, [R36+0x74] ;  /* 0x00007400241d7984 */ /* 0x000ee20000000800 */
[-C--:B------:R-:W-:Y:S02]  /*1a00*/  FFMA R24, R24, R28.reuse, R39 ;  /* 0x0000001c18187223 */ /* 0x080fe40000000027 */
[----:B------:R-:W-:Y:S01]  /*1a10*/  FFMA R31, R20, R28, R31 ;  /* 0x0000001c141f7223 */ /* 0x000fe2000000001f */
[----:B------:R-:W4:Y:S04]  /*1a20*/  LDS R23, [R36+0x98] ;  /* 0x0000980024177984 */ /* 0x000f280000000800 */
[----:B------:R-:W5:Y:S04]  /*1a30*/  LDS R32, [R36+0xbc] ;  /* 0x0000bc0024207984 */ /* 0x000f680000000800 */
[----:B------:R-:W5:Y:S04]  /*1a40*/  LDS R26, [R36+0xe0] ;  /* 0x0000e000241a7984 */ /* 0x000f680000000800 */
[----:B------:R-:W5:Y:S04]  /*1a50*/  LDS R39, [R36+0x104] ;  /* 0x0001040024277984 */ /* 0x000f680000000800 */
[----:B------:R-:W5:Y:S01]  /*1a60*/  LDS R22, [R36+0x128] ;  /* 0x0001280024167984 */ /* 0x000f620000000800 */
[----:B0-----:R-:W-:-:S02]  /*1a70*/  FFMA R40, R35, R33, R40 ;  /* 0x0000002123287223 */ /* 0x001fc40000000028 */
[CC--:B-1----:R-:W-:Y:S02]  /*1a80*/  FFMA R38, R27.reuse, R33.reuse, R38 ;  /* 0x000000211b267223 */ /* 0x0c2fe40000000026 */
[----:B------:R-:W-:Y:S02]  /*1a90*/  FFMA R20, R27, R30, R43 ;  /* 0x0000001e1b147223 */ /* 0x000fe4000000002b */
[----:B--2---:R-:W-:Y:S02]  /*1aa0*/  FFMA R25, R41, R28, R25 ;  /* 0x0000001c29197223 */ /* 0x004fe40000000019 */
[----:B------:R-:W-:Y:S02]  /*1ab0*/  FFMA R38, R35, R30, R38 ;  /* 0x0000001e23267223 */ /* 0x000fe40000000026 */
[----:B---3--:R-:W-:Y:S02]  /*1ac0*/  FFMA R42, R29, R33, R42 ;  /* 0x000000211d2a7223 */ /* 0x008fe4000000002a */
[----:B------:R-:W-:-:S02]  /*1ad0*/  FFMA R35, R35, R21, R20 ;  /* 0x0000001523237223 */ /* 0x000fc40000000014 */
[-C--:B----4-:R-:W-:Y:S02]  /*1ae0*/  FFMA R27, R23, R33.reuse, R24 ;  /* 0x00000021171b7223 */ /* 0x090fe40000000018 */
[-C--:B------:R-:W-:Y:S02]  /*1af0*/  FFMA R40, R29, R30.reuse, R40 ;  /* 0x0000001e1d287223 */ /* 0x080fe40000000028 */
[-C--:B-----5:R-:W-:Y:S02]  /*1b00*/  FFMA R31, R32, R33.reuse, R31 ;  /* 0x00000021201f7223 */ /* 0x0a0fe4000000001f */
[-C--:B------:R-:W-:Y:S02]  /*1b10*/  FFMA R42, R23, R30.reuse, R42 ;  /* 0x0000001e172a7223 */ /* 0x080fe4000000002a */
[----:B------:R-:W-:Y:S02]  /*1b20*/  FFMA R25, R26, R33, R25 ;  /* 0x000000211a197223 */ /* 0x000fe40000000019 */
[----:B------:R-:W-:-:S02]  /*1b30*/  FFMA R27, R32, R30, R27 ;  /* 0x0000001e201b7223 */ /* 0x000fc4000000001b */
[-C--:B------:R-:W-:Y:S02]  /*1b40*/  FFMA R20, R26, R30.reuse, R31 ;  /* 0x0000001e1a147223 */ /* 0x080fe4000000001f */
[----:B------:R-:W-:Y:S02]  /*1b50*/  FFMA R25, R39, R30, R25 ;  /* 0x0000001e27197223 */ /* 0x000fe40000000019 */
[-C--:B------:R-:W-:Y:S02]  /*1b60*/  FFMA R29, R29, R21.reuse, R38 ;  /* 0x000000151d1d7223 */ /* 0x080fe40000000026 */
[-C--:B------:R-:W-:Y:S02]  /*1b70*/  FFMA R23, R23, R21.reuse, R40 ;  /* 0x0000001517177223 */ /* 0x080fe40000000028 */
[-C--:B------:R-:W-:Y:S02]  /*1b80*/  FFMA R45, R32, R21.reuse, R42 ;  /* 0x00000015202d7223 */ /* 0x080fe4000000002a */
[----:B------:R-:W-:-:S02]  /*1b90*/  FFMA R43, R26, R21, R27 ;  /* 0x000000151a2b7223 */ /* 0x000fc4000000001b */
[-C--:B------:R-:W-:Y:S02]  /*1ba0*/  FFMA R39, R39, R21.reuse, R20 ;  /* 0x0000001527277223 */ /* 0x080fe40000000014 */
[----:B------:R-:W-:Y:S01]  /*1bb0*/  FFMA R47, R22, R21, R25 ;  /* 0x00000015162f7223 */ /* 0x000fe20000000019 */
[----:B------:R-:W-:Y:S05]  /*1bc0*/  @!P3 BRA `(.L_x_4) ;  /* 0xfffff3c00000b947 */ /* 0x000fea000383ffff */
[----:B------:R-:W-:-:S04]  /*1bd0*/  IADD3 R17, R17, 0x1, RZ ;  /* 0x0000000111117810 */ /* 0x000fc80007ffe0ff */
[----:B------:R-:W-:-:S13]  /*1be0*/  ISETP.GE.U32.AND P3, PT, R17, 0x40, PT ;  /* 0x000000401100780c */ /* 0x000fda0003f66070 */
[----:B------:R-:W-:Y:S01]  /*1bf0*/  @P3 CALL.REL.NOINC `(.L_x_5) ;  /* 0x0000001000003944 */ /* 0x000fe20003c00000 */
[----:B------:R-:W-:Y:S05]  /*1c00*/  BRA `(.L_x_6) ;  /* 0xffffef0000007947 */ /* 0x000fea000383ffff */
.L_x_5:
[----:B------:R-:W-:-:S04]  /*1c10*/  IMAD R19, R0, 0x620, R19 ;  /* 0x0000062000137824 */ /* 0x000fc800078e0213 */
[----:B------:R-:W-:-:S04]  /*1c20*/  IMAD R3, R2, 0x31, R19 ;  /* 0x0000003102037824 */ /* 0x000fc800078e0213 */
[----:B------:R-:W-:-:S05]  /*1c30*/  IMAD.WIDE R2, R3, R34, c[0x0][0x170] ;  /* 0x00005c0003027625 */ /* 0x000fca00078e0222 */
[----:B------:R-:W-:Y:S04]  /*1c40*/  STG.E [R2.64], R35 ;  /* 0x0000002302007986 */ /* 0x000fe8000c101904 */
[----:B------:R-:W-:Y:S04]  /*1c50*/  STG.E [R2.64+0x1c], R29 ;  /* 0x00001c1d02007986 */ /* 0x000fe8000c101904 */
[----:B------:R-:W-:Y:S04]  /*1c60*/  STG.E [R2.64+0x38], R23 ;  /* 0x0000381702007986 */ /* 0x000fe8000c101904 */
[----:B------:R-:W-:Y:S04]  /*1c70*/  STG.E [R2.64+0x54], R45 ;  /* 0x0000542d02007986 */ /* 0x000fe8000c101904 */
[----:B------:R-:W-:Y:S04]  /*1c80*/  STG.E [R2.64+0x70], R43 ;  /* 0x0000702b02007986 */ /* 0x000fe8000c101904 */
[----:B------:R-:W-:Y:S04]  /*1c90*/  STG.E [R2.64+0x8c], R39 ;  /* 0x00008c2702007986 */ /* 0x000fe8000c101904 */
[----:B------:R-:W-:Y:S01]  /*1ca0*/  STG.E [R2.64+0xa8], R47 ;  /* 0x0000a82f02007986 */ /* 0x000fe2000c101904 */
[----:B------:R-:W-:Y:S05]  /*1cb0*/  EXIT ;  /* 0x000000000000794d */ /* 0x000fea0003800000 */
.L_x_7:
[----:B------:R-:W-:-:S00]  /*1cc0*/  BRA `(.L_x_7) ;  /* 0xfffffff000007947 */ /* 0x000fc0000383ffff */
[----:B------:R-:W-:-:S00]  /*1cd0*/  NOP ;  /* 0x0000000000007918 */ /* 0x000fc00000000000 */
        /* <DEDUP_REMOVED lines=10> */
.L_x_8:


//--------------------- .nv.shared.candidate1     --------------------------
	.section	.nv.shared.candidate1,"aw",@nobits
	.align	4
.nv.shared.candidate1:
	.zero		11808
